//
// Generated by NVIDIA NVVM Compiler
//
// Compiler Build ID: CL-36424714
// Cuda compilation tools, release 13.0, V13.0.88
// Based on NVVM 20.0.0
//

.version 9.0
.target sm_100
.address_size 64

	// .globl	_Z17basic_gemv_kernelPKfS0_Pfiiff

.visible .entry _Z17basic_gemv_kernelPKfS0_Pfiiff(
	.param .u64 .ptr .align 1 _Z17basic_gemv_kernelPKfS0_Pfiiff_param_0,
	.param .u64 .ptr .align 1 _Z17basic_gemv_kernelPKfS0_Pfiiff_param_1,
	.param .u64 .ptr .align 1 _Z17basic_gemv_kernelPKfS0_Pfiiff_param_2,
	.param .u32 _Z17basic_gemv_kernelPKfS0_Pfiiff_param_3,
	.param .u32 _Z17basic_gemv_kernelPKfS0_Pfiiff_param_4,
	.param .f32 _Z17basic_gemv_kernelPKfS0_Pfiiff_param_5,
	.param .f32 _Z17basic_gemv_kernelPKfS0_Pfiiff_param_6
)
{
	.reg .pred 	%p<11>;
	.reg .b32 	%r<38>;
	.reg .b32 	%f<117>;
	.reg .b64 	%rd<31>;

	ld.param.u64 	%rd11, [_Z17basic_gemv_kernelPKfS0_Pfiiff_param_0];
	ld.param.u64 	%rd12, [_Z17basic_gemv_kernelPKfS0_Pfiiff_param_1];
	ld.param.u64 	%rd10, [_Z17basic_gemv_kernelPKfS0_Pfiiff_param_2];
	ld.param.u32 	%r24, [_Z17basic_gemv_kernelPKfS0_Pfiiff_param_3];
	ld.param.u32 	%r23, [_Z17basic_gemv_kernelPKfS0_Pfiiff_param_4];
	ld.param.f32 	%f14, [_Z17basic_gemv_kernelPKfS0_Pfiiff_param_5];
	ld.param.f32 	%f15, [_Z17basic_gemv_kernelPKfS0_Pfiiff_param_6];
	cvta.to.global.u64 	%rd1, %rd12;
	cvta.to.global.u64 	%rd2, %rd11;
	mov.u32 	%r25, %ctaid.x;
	mov.u32 	%r26, %ntid.x;
	mov.u32 	%r27, %tid.x;
	mad.lo.s32 	%r1, %r25, %r26, %r27;
	setp.ge.s32 	%p1, %r1, %r24;
	@%p1 bra 	$L__BB0_15;
	setp.lt.s32 	%p2, %r23, 1;
	mov.f32 	%f116, 0f00000000;
	@%p2 bra 	$L__BB0_14;
	mul.lo.s32 	%r2, %r23, %r1;
	and.b32  	%r3, %r23, 15;
	setp.lt.u32 	%p3, %r23, 16;
	mov.f32 	%f116, 0f00000000;
	mov.b32 	%r34, 0;
	@%p3 bra 	$L__BB0_5;
	and.b32  	%r34, %r23, 2147483632;
	neg.s32 	%r32, %r34;
	add.s64 	%rd3, %rd2, 32;
	add.s64 	%rd29, %rd1, 32;
	mov.f32 	%f116, 0f00000000;
	mov.u32 	%r31, %r2;
$L__BB0_4:
	.pragma "nounroll";
	mul.wide.s32 	%rd13, %r31, 4;
	add.s64 	%rd14, %rd3, %rd13;
	ld.global.f32 	%f20, [%rd14+-32];
	ld.global.f32 	%f21, [%rd29+-32];
	fma.rn.f32 	%f22, %f20, %f21, %f116;
	ld.global.f32 	%f23, [%rd14+-28];
	ld.global.f32 	%f24, [%rd29+-28];
	fma.rn.f32 	%f25, %f23, %f24, %f22;
	ld.global.f32 	%f26, [%rd14+-24];
	ld.global.f32 	%f27, [%rd29+-24];
	fma.rn.f32 	%f28, %f26, %f27, %f25;
	ld.global.f32 	%f29, [%rd14+-20];
	ld.global.f32 	%f30, [%rd29+-20];
	fma.rn.f32 	%f31, %f29, %f30, %f28;
	ld.global.f32 	%f32, [%rd14+-16];
	ld.global.f32 	%f33, [%rd29+-16];
	fma.rn.f32 	%f34, %f32, %f33, %f31;
	ld.global.f32 	%f35, [%rd14+-12];
	ld.global.f32 	%f36, [%rd29+-12];
	fma.rn.f32 	%f37, %f35, %f36, %f34;
	ld.global.f32 	%f38, [%rd14+-8];
	ld.global.f32 	%f39, [%rd29+-8];
	fma.rn.f32 	%f40, %f38, %f39, %f37;
	ld.global.f32 	%f41, [%rd14+-4];
	ld.global.f32 	%f42, [%rd29+-4];
	fma.rn.f32 	%f43, %f41, %f42, %f40;
	ld.global.f32 	%f44, [%rd14];
	ld.global.f32 	%f45, [%rd29];
	fma.rn.f32 	%f46, %f44, %f45, %f43;
	ld.global.f32 	%f47, [%rd14+4];
	ld.global.f32 	%f48, [%rd29+4];
	fma.rn.f32 	%f49, %f47, %f48, %f46;
	ld.global.f32 	%f50, [%rd14+8];
	ld.global.f32 	%f51, [%rd29+8];
	fma.rn.f32 	%f52, %f50, %f51, %f49;
	ld.global.f32 	%f53, [%rd14+12];
	ld.global.f32 	%f54, [%rd29+12];
	fma.rn.f32 	%f55, %f53, %f54, %f52;
	ld.global.f32 	%f56, [%rd14+16];
	ld.global.f32 	%f57, [%rd29+16];
	fma.rn.f32 	%f58, %f56, %f57, %f55;
	ld.global.f32 	%f59, [%rd14+20];
	ld.global.f32 	%f60, [%rd29+20];
	fma.rn.f32 	%f61, %f59, %f60, %f58;
	ld.global.f32 	%f62, [%rd14+24];
	ld.global.f32 	%f63, [%rd29+24];
	fma.rn.f32 	%f64, %f62, %f63, %f61;
	ld.global.f32 	%f65, [%rd14+28];
	ld.global.f32 	%f66, [%rd29+28];
	fma.rn.f32 	%f116, %f65, %f66, %f64;
	add.s32 	%r32, %r32, 16;
	add.s32 	%r31, %r31, 16;
	add.s64 	%rd29, %rd29, 64;
	setp.ne.s32 	%p4, %r32, 0;
	@%p4 bra 	$L__BB0_4;
$L__BB0_5:
	setp.eq.s32 	%p5, %r3, 0;
	@%p5 bra 	$L__BB0_14;
	and.b32  	%r11, %r23, 7;
	setp.lt.u32 	%p6, %r3, 8;
	@%p6 bra 	$L__BB0_8;
	add.s32 	%r29, %r34, %r2;
	mul.wide.s32 	%rd15, %r29, 4;
	add.s64 	%rd16, %rd2, %rd15;
	ld.global.f32 	%f68, [%rd16];
	mul.wide.u32 	%rd17, %r34, 4;
	add.s64 	%rd18, %rd1, %rd17;
	ld.global.f32 	%f69, [%rd18];
	fma.rn.f32 	%f70, %f68, %f69, %f116;
	ld.global.f32 	%f71, [%rd16+4];
	ld.global.f32 	%f72, [%rd18+4];
	fma.rn.f32 	%f73, %f71, %f72, %f70;
	ld.global.f32 	%f74, [%rd16+8];
	ld.global.f32 	%f75, [%rd18+8];
	fma.rn.f32 	%f76, %f74, %f75, %f73;
	ld.global.f32 	%f77, [%rd16+12];
	ld.global.f32 	%f78, [%rd18+12];
	fma.rn.f32 	%f79, %f77, %f78, %f76;
	ld.global.f32 	%f80, [%rd16+16];
	ld.global.f32 	%f81, [%rd18+16];
	fma.rn.f32 	%f82, %f80, %f81, %f79;
	ld.global.f32 	%f83, [%rd16+20];
	ld.global.f32 	%f84, [%rd18+20];
	fma.rn.f32 	%f85, %f83, %f84, %f82;
	ld.global.f32 	%f86, [%rd16+24];
	ld.global.f32 	%f87, [%rd18+24];
	fma.rn.f32 	%f88, %f86, %f87, %f85;
	ld.global.f32 	%f89, [%rd16+28];
	ld.global.f32 	%f90, [%rd18+28];
	fma.rn.f32 	%f116, %f89, %f90, %f88;
	add.s32 	%r34, %r34, 8;
$L__BB0_8:
	setp.eq.s32 	%p7, %r11, 0;
	@%p7 bra 	$L__BB0_14;
	and.b32  	%r14, %r23, 3;
	setp.lt.u32 	%p8, %r11, 4;
	@%p8 bra 	$L__BB0_11;
	add.s32 	%r30, %r34, %r2;
	mul.wide.s32 	%rd19, %r30, 4;
	add.s64 	%rd20, %rd2, %rd19;
	ld.global.f32 	%f92, [%rd20];
	mul.wide.u32 	%rd21, %r34, 4;
	add.s64 	%rd22, %rd1, %rd21;
	ld.global.f32 	%f93, [%rd22];
	fma.rn.f32 	%f94, %f92, %f93, %f116;
	ld.global.f32 	%f95, [%rd20+4];
	ld.global.f32 	%f96, [%rd22+4];
	fma.rn.f32 	%f97, %f95, %f96, %f94;
	ld.global.f32 	%f98, [%rd20+8];
	ld.global.f32 	%f99, [%rd22+8];
	fma.rn.f32 	%f100, %f98, %f99, %f97;
	ld.global.f32 	%f101, [%rd20+12];
	ld.global.f32 	%f102, [%rd22+12];
	fma.rn.f32 	%f116, %f101, %f102, %f100;
	add.s32 	%r34, %r34, 4;
$L__BB0_11:
	setp.eq.s32 	%p9, %r14, 0;
	@%p9 bra 	$L__BB0_14;
	mul.wide.u32 	%rd23, %r34, 4;
	add.s64 	%rd30, %rd1, %rd23;
	add.s32 	%r37, %r34, %r2;
	neg.s32 	%r36, %r14;
$L__BB0_13:
	.pragma "nounroll";
	mul.wide.s32 	%rd24, %r37, 4;
	add.s64 	%rd25, %rd2, %rd24;
	ld.global.f32 	%f103, [%rd25];
	ld.global.f32 	%f104, [%rd30];
	fma.rn.f32 	%f116, %f103, %f104, %f116;
	add.s64 	%rd30, %rd30, 4;
	add.s32 	%r37, %r37, 1;
	add.s32 	%r36, %r36, 1;
	setp.ne.s32 	%p10, %r36, 0;
	@%p10 bra 	$L__BB0_13;
$L__BB0_14:
	cvta.to.global.u64 	%rd26, %rd10;
	mul.wide.s32 	%rd27, %r1, 4;
	add.s64 	%rd28, %rd26, %rd27;
	ld.global.f32 	%f105, [%rd28];
	mul.f32 	%f106, %f15, %f105;
	fma.rn.f32 	%f107, %f14, %f116, %f106;
	st.global.f32 	[%rd28], %f107;
$L__BB0_15:
	ret;

}


// ===== COMPILED SASS (sm_100) =====

	.target	sm_100

	.elftype	@"ET_EXEC"


//--------------------- .note.nv.tkinfo           --------------------------
	.section	.note.nv.tkinfo,"",@"SHT_NOTE"
	.sectionflags	@"SHF_NOTE_NV_TKINFO"
	.tkinfo
        /*0018*/ 	.word	0x00000002
        /*0030*/ 	.string	""
        /*0030*/ 	.string	"ptxas"
        /*0030*/ 	.string	"Cuda compilation tools, release 13.0, V13.0.88"
        /*0030*/ 	.string	"Build cuda_13.0.r13.0/compiler.36424714_0"
        /*0030*/ 	.string	"-arch sm_100 -m 64 "



//--------------------- .note.nv.cuinfo           --------------------------
	.section	.note.nv.cuinfo,"",@"SHT_NOTE"
	.sectionflags	@"SHF_NOTE_NV_CUINFO"
        /*0018*/ 	.short	0x0002
        /*001a*/ 	.short	0x0064
        /*001c*/ 	.short	0x0082
	.zero		2


//--------------------- .nv.info                  --------------------------
	.section	.nv.info,"",@"SHT_CUDA_INFO"
	.align	4


	//----- nvinfo : EIATTR_REGCOUNT
	.align		4
        /*0000*/ 	.byte	0x04, 0x2f
        /*0002*/ 	.short	(.L_1 - .L_0)
	.align		4
.L_0:
        /*0004*/ 	.word	index@(_Z17basic_gemv_kernelPKfS0_Pfiiff)
        /*0008*/ 	.word	0x0000001e


	//----- nvinfo : EIATTR_FRAME_SIZE
	.align		4
.L_1:
        /*000c*/ 	.byte	0x04, 0x11
        /*000e*/ 	.short	(.L_3 - .L_2)
	.align		4
.L_2:
        /*0010*/ 	.word	index@(_Z17basic_gemv_kernelPKfS0_Pfiiff)
        /*0014*/ 	.word	0x00000000


	//----- nvinfo : EIATTR_MIN_STACK_SIZE
	.align		4
.L_3:
        /*0018*/ 	.byte	0x04, 0x12
        /*001a*/ 	.short	(.L_5 - .L_4)
	.align		4
.L_4:
        /*001c*/ 	.word	index@(_Z17basic_gemv_kernelPKfS0_Pfiiff)
        /*0020*/ 	.word	0x00000000
.L_5:


//--------------------- .nv.compat                --------------------------
	.section	.nv.compat,"",@"SHT_CUDA_COMPAT_INFO"
	.align	4
        /*0000*/ 	.byte	0x02, 0x09, 0x00, 0x00, 0x02, 0x02, 0x01, 0x00, 0x02, 0x05, 0x05, 0x00, 0x03, 0x07, 0x01, 0x01
        /*0010*/ 	.byte	0x02, 0x03, 0x00, 0x00, 0x02, 0x06, 0x01, 0x00, 0x04, 0x0b, 0x08, 0x00, 0x09, 0x00, 0x00, 0x00
        /*0020*/ 	.byte	0x00, 0x00, 0x00, 0x00


//--------------------- .nv.info._Z17basic_gemv_kernelPKfS0_Pfiiff --------------------------
	.section	.nv.info._Z17basic_gemv_kernelPKfS0_Pfiiff,"",@"SHT_CUDA_INFO"
	.sectionflags	@""
	.align	4


	//----- nvinfo : EIATTR_CUDA_API_VERSION
	.align		4
        /*0000*/ 	.byte	0x04, 0x37
        /*0002*/ 	.short	(.L_7 - .L_6)
.L_6:
        /*0004*/ 	.word	0x00000082


	//----- nvinfo : EIATTR_KPARAM_INFO
	.align		4
.L_7:
        /*0008*/ 	.byte	0x04, 0x17
        /*000a*/ 	.short	(.L_9 - .L_8)
.L_8:
        /*000c*/ 	.word	0x00000000
        /*0010*/ 	.short	0x0006
        /*0012*/ 	.short	0x0024
        /*0014*/ 	.byte	0x00, 0xf0, 0x11, 0x00


	//----- nvinfo : EIATTR_KPARAM_INFO
	.align		4
.L_9:
        /*0018*/ 	.byte	0x04, 0x17
        /*001a*/ 	.short	(.L_11 - .L_10)
.L_10:
        /*001c*/ 	.word	0x00000000
        /*0020*/ 	.short	0x0005
        /*0022*/ 	.short	0x0020
        /*0024*/ 	.byte	0x00, 0xf0, 0x11, 0x00


	//----- nvinfo : EIATTR_KPARAM_INFO
	.align		4
.L_11:
        /*0028*/ 	.byte	0x04, 0x17
        /*002a*/ 	.short	(.L_13 - .L_12)
.L_12:
        /*002c*/ 	.word	0x00000000
        /*0030*/ 	.short	0x0004
        /*0032*/ 	.short	0x001c
        /*0034*/ 	.byte	0x00, 0xf0, 0x11, 0x00


	//----- nvinfo : EIATTR_KPARAM_INFO
	.align		4
.L_13:
        /*0038*/ 	.byte	0x04, 0x17
        /*003a*/ 	.short	(.L_15 - .L_14)
.L_14:
        /*003c*/ 	.word	0x00000000
        /*0040*/ 	.short	0x0003
        /*0042*/ 	.short	0x0018
        /*0044*/ 	.byte	0x00, 0xf0, 0x11, 0x00


	//----- nvinfo : EIATTR_KPARAM_INFO
	.align		4
.L_15:
        /*0048*/ 	.byte	0x04, 0x17
        /*004a*/ 	.short	(.L_17 - .L_16)
.L_16:
        /*004c*/ 	.word	0x00000000
        /*0050*/ 	.short	0x0002
        /*0052*/ 	.short	0x0010
        /*0054*/ 	.byte	0x00, 0xf5, 0x21, 0x00


	//----- nvinfo : EIATTR_KPARAM_INFO
	.align		4
.L_17:
        /*0058*/ 	.byte	0x04, 0x17
        /*005a*/ 	.short	(.L_19 - .L_18)
.L_18:
        /*005c*/ 	.word	0x00000000
        /*0060*/ 	.short	0x0001
        /*0062*/ 	.short	0x0008
        /*0064*/ 	.byte	0x00, 0xf5, 0x21, 0x00


	//----- nvinfo : EIATTR_KPARAM_INFO
	.align		4
.L_19:
        /*0068*/ 	.byte	0x04, 0x17
        /*006a*/ 	.short	(.L_21 - .L_20)
.L_20:
        /*006c*/ 	.word	0x00000000
        /*0070*/ 	.short	0x0000
        /*0072*/ 	.short	0x0000
        /*0074*/ 	.byte	0x00, 0xf5, 0x21, 0x00


	//----- nvinfo : EIATTR_SPARSE_MMA_MASK
	.align		4
.L_21:
        /*0078*/ 	.byte	0x03, 0x50
        /*007a*/ 	.short	0x0000


	//----- nvinfo : EIATTR_MAXREG_COUNT
	.align		4
        /*007c*/ 	.byte	0x03, 0x1b
        /*007e*/ 	.short	0x00ff


	//----- nvinfo : EIATTR_MERCURY_ISA_VERSION
	.align		4
        /*0080*/ 	.byte	0x03, 0x5f
        /*0082*/ 	.short	0x0101


	//----- nvinfo : EIATTR_VRC_CTA_INIT_COUNT
	.align		4
        /*0084*/ 	.byte	0x02, 0x4a
	.zero		1
	.zero		1


	//----- nvinfo : EIATTR_EXIT_INSTR_OFFSETS
	.align		4
        /*0088*/ 	.byte	0x04, 0x1c
        /*008a*/ 	.short	(.L_23 - .L_22)


	//   ....[0]....
.L_22:
        /*008c*/ 	.word	0x00000070


	//   ....[1]....
        /*0090*/ 	.word	0x00000ad0


	//----- nvinfo : EIATTR_CBANK_PARAM_SIZE
	.align		4
.L_23:
        /*0094*/ 	.byte	0x03, 0x19
        /*0096*/ 	.short	0x0028


	//----- nvinfo : EIATTR_PARAM_CBANK
	.align		4
        /*0098*/ 	.byte	0x04, 0x0a
        /*009a*/ 	.short	(.L_25 - .L_24)
	.align		4
.L_24:
        /*009c*/ 	.word	index@(.nv.constant0._Z17basic_gemv_kernelPKfS0_Pfiiff)
        /*00a0*/ 	.short	0x0380
        /*00a2*/ 	.short	0x0028


	//----- nvinfo : EIATTR_SW_WAR
	.align		4
.L_25:
        /*00a4*/ 	.byte	0x04, 0x36
        /*00a6*/ 	.short	(.L_27 - .L_26)
.L_26:
        /*00a8*/ 	.word	0x00000008
.L_27:


//--------------------- .nv.callgraph             --------------------------
	.section	.nv.callgraph,"",@"SHT_CUDA_CALLGRAPH"
	.align	4
	.sectionentsize	8
	.align		4
        /*0000*/ 	.word	0x00000000
	.align		4
        /*0004*/ 	.word	0xffffffff
	.align		4
        /*0008*/ 	.word	0x00000000
	.align		4
        /*000c*/ 	.word	0xfffffffe
	.align		4
        /*0010*/ 	.word	0x00000000
	.align		4
        /*0014*/ 	.word	0xfffffffd
	.align		4
        /*0018*/ 	.word	0x00000000
	.align		4
        /*001c*/ 	.word	0xfffffffc


//--------------------- .text._Z17basic_gemv_kernelPKfS0_Pfiiff --------------------------
	.section	.text._Z17basic_gemv_kernelPKfS0_Pfiiff,"ax",@progbits
	.align	128
        .global         _Z17basic_gemv_kernelPKfS0_Pfiiff
        .type           _Z17basic_gemv_kernelPKfS0_Pfiiff,@function
        .size           _Z17basic_gemv_kernelPKfS0_Pfiiff,(.L_x_7 - _Z17basic_gemv_kernelPKfS0_Pfiiff)
        .other          _Z17basic_gemv_kernelPKfS0_Pfiiff,@"STO_CUDA_ENTRY STV_DEFAULT"
_Z17basic_gemv_kernelPKfS0_Pfiiff:
.text._Z17basic_gemv_kernelPKfS0_Pfiiff:
[----:B------:R-:W-:Y:S01]  /*0000*/  LDC R1, c[0x0][0x37c] ;  /* 0x0000df00ff017b82 */ /* 0x000fe20000000800 */
[----:B------:R-:W0:Y:S07]  /*0010*/  S2R R3, SR_TID.X ;  /* 0x0000000000037919 */ /* 0x000e2e0000002100 */
[----:B------:R-:W0:Y:S01]  /*0020*/  S2UR UR4, SR_CTAID.X ;  /* 0x00000000000479c3 */ /* 0x000e220000002500 */
[----:B------:R-:W1:Y:S07]  /*0030*/  LDCU UR5, c[0x0][0x398] ;  /* 0x00007300ff0577ac */ /* 0x000e6e0008000800 */
[----:B------:R-:W0:Y:S02]  /*0040*/  LDC R0, c[0x0][0x360] ;  /* 0x0000d800ff007b82 */ /* 0x000e240000000800 */
[----:B0-----:R-:W-:-:S05]  /*0050*/  IMAD R0, R0, UR4, R3 ;  /* 0x0000000400007c24 */ /* 0x001fca000f8e0203 */
[----:B-1----:R-:W-:-:S13]  /*0060*/  ISETP.GE.AND P0, PT, R0, UR5, PT ;  /* 0x0000000500007c0c */ /* 0x002fda000bf06270 */
[----:B------:R-:W-:Y:S05]  /*0070*/  @P0 EXIT ;  /* 0x000000000000094d */ /* 0x000fea0003800000 */
[----:B------:R-:W0:Y:S01]  /*0080*/  LDCU UR8, c[0x0][0x39c] ;  /* 0x00007380ff0877ac */ /* 0x000e220008000800 */
[----:B------:R-:W-:Y:S01]  /*0090*/  HFMA2 R15, -RZ, RZ, 0, 0 ;  /* 0x00000000ff0f7431 */ /* 0x000fe200000001ff */
[----:B------:R-:W1:Y:S01]  /*00a0*/  LDCU.64 UR16, c[0x0][0x358] ;  /* 0x00006b00ff1077ac */ /* 0x000e620008000a00 */
[----:B0-----:R-:W-:-:S09]  /*00b0*/  UISETP.GE.AND UP0, UPT, UR8, 0x1, UPT ;  /* 0x000000010800788c */ /* 0x001fd2000bf06270 */
[----:B-1----:R-:W-:Y:S05]  /*00c0*/  BRA.U !UP0, `(.L_x_0) ;  /* 0x0000000908647547 */ /* 0x002fea000b800000 */
[----:B------:R-:W-:Y:S02]  /*00d0*/  UISETP.GE.U32.AND UP1, UPT, UR8, 0x10, UPT ;  /* 0x000000100800788c */ /* 0x000fe4000bf26070 */
[----:B------:R-:W-:Y:S01]  /*00e0*/  IMAD R7, R0, UR8, RZ ;  /* 0x0000000800077c24 */ /* 0x000fe2000f8e02ff */
[----:B------:R-:W-:Y:S01]  /*00f0*/  ULOP3.LUT UR9, UR8, 0xf, URZ, 0xc0, !UPT ;  /* 0x0000000f08097892 */ /* 0x000fe2000f8ec0ff */
[----:B------:R-:W-:Y:S02]  /*0100*/  MOV R15, RZ ;  /* 0x000000ff000f7202 */ /* 0x000fe40000000f00 */
[----:B------:R-:W-:Y:S01]  /*0110*/  MOV R8, RZ ;  /* 0x000000ff00087202 */ /* 0x000fe20000000f00 */
[----:B------:R-:W-:Y:S02]  /*0120*/  UISETP.NE.AND UP0, UPT, UR9, URZ, UPT ;  /* 0x000000ff0900728c */ /* 0x000fe4000bf05270 */
[----:B------:R-:W-:Y:S09]  /*0130*/  BRA.U !UP1, `(.L_x_1) ;  /* 0x0000000509147547 */ /* 0x000ff2000b800000 */
[----:B------:R-:W0:Y:S01]  /*0140*/  LDCU.128 UR12, c[0x0][0x380] ;  /* 0x00007000ff0c77ac */ /* 0x000e220008000c00 */
[----:B------:R-:W-:Y:S02]  /*0150*/  MOV R15, RZ ;  /* 0x000000ff000f7202 */ /* 0x000fe40000000f00 */
[----:B------:R-:W-:Y:S01]  /*0160*/  MOV R6, R7 ;  /* 0x0000000700067202 */ /* 0x000fe20000000f00 */
[----:B------:R-:W-:-:S04]  /*0170*/  ULOP3.LUT UR10, UR8, 0x7ffffff0, URZ, 0xc0, !UPT ;  /* 0x7ffffff0080a7892 */ /* 0x000fc8000f8ec0ff */
[----:B------:R-:W-:Y:S02]  /*0180*/  UIADD3 UR11, UPT, UPT, -UR10, URZ, URZ ;  /* 0x000000ff0a0b7290 */ /* 0x000fe4000fffe1ff */
[----:B------:R-:W-:Y:S01]  /*0190*/  MOV R8, UR10 ;  /* 0x0000000a00087c02 */ /* 0x000fe20008000f00 */
[----:B0-----:R-:W-:Y:S02]  /*01a0*/  UIADD3 UR4, UP2, UPT, UR14, 0x20, URZ ;  /* 0x000000200e047890 */ /* 0x001fe4000ff5e0ff */
[----:B------:R-:W-:Y:S02]  /*01b0*/  UIADD3 UR6, UP1, UPT, UR12, 0x20, URZ ;  /* 0x000000200c067890 */ /* 0x000fe4000ff3e0ff */
[----:B------:R-:W-:Y:S02]  /*01c0*/  UIADD3.X UR5, UPT, UPT, URZ, UR15, URZ, UP2, !UPT ;  /* 0x0000000fff057290 */ /* 0x000fe400097fe4ff */
[----:B------:R-:W-:Y:S01]  /*01d0*/  MOV R2, UR4 ;  /* 0x0000000400027c02 */ /* 0x000fe20008000f00 */
[----:B------:R-:W-:-:S03]  /*01e0*/  UIADD3.X UR7, UPT, UPT, URZ, UR13, URZ, UP1, !UPT ;  /* 0x0000000dff077290 */ /* 0x000fc60008ffe4ff */
[----:B------:R-:W-:-:S09]  /*01f0*/  MOV R3, UR5 ;  /* 0x0000000500037c02 */ /* 0x000fd20008000f00 */
.L_x_2:
[----:B------:R-:W-:Y:S01]  /*0200*/  MOV R4, UR6 ;  /* 0x0000000600047c02 */ /* 0x000fe20008000f00 */
[----:B------:R-:W2:Y:S01]  /*0210*/  LDG.E R17, desc[UR16][R2.64+-0x20] ;  /* 0xffffe01002117981 */ /* 0x000ea2000c1e1900 */
[----:B------:R-:W-:-:S03]  /*0220*/  MOV R5, UR7 ;  /* 0x0000000700057c02 */ /* 0x000fc60008000f00 */
[----:B------:R-:W3:Y:S01]  /*0230*/  LDG.E R25, desc[UR16][R2.64+-0x1c] ;  /* 0xffffe41002197981 */ /* 0x000ee2000c1e1900 */
[----:B------:R-:W-:-:S03]  /*0240*/  IMAD.WIDE R4, R6, 0x4, R4 ;  /* 0x0000000406047825 */ /* 0x000fc600078e0204 */
[----:B------:R-:W4:Y:S04]  /*0250*/  LDG.E R19, desc[UR16][R2.64+-0x18] ;  /* 0xffffe81002137981 */ /* 0x000f28000c1e1900 */
[----:B------:R-:W2:Y:S04]  /*0260*/  LDG.E R16, desc[UR16][R4.64+-0x20] ;  /* 0xffffe01004107981 */ /* 0x000ea8000c1e1900 */
[----:B------:R-:W3:Y:S04]  /*0270*/  LDG.E R18, desc[UR16][R4.64+-0x1c] ;  /* 0xffffe41004127981 */ /* 0x000ee8000c1e1900 */
[----:B------:R-:W4:Y:S04]  /*0280*/  LDG.E R20, desc[UR16][R4.64+-0x18] ;  /* 0xffffe81004147981 */ /* 0x000f28000c1e1900 */
[----:B------:R-:W5:Y:S04]  /*0290*/  LDG.E R22, desc[UR16][R2.64+-0x14] ;  /* 0xffffec1002167981 */ /* 0x000f68000c1e1900 */
        /* <DEDUP_REMOVED lines=8> */
[----:B------:R-:W5:Y:S01]  /*0320*/  LDG.E R14, desc[UR16][R4.64+-0x4] ;  /* 0xfffffc10040e7981 */ /* 0x000f62000c1e1900 */
[----:B--2---:R-:W-:-:S03]  /*0330*/  FFMA R17, R16, R17, R15 ;  /* 0x0000001110117223 */ /* 0x004fc6000000000f */
[----:B------:R-:W2:Y:S04]  /*0340*/  LDG.E R15, desc[UR16][R2.64] ;  /* 0x00000010020f7981 */ /* 0x000ea8000c1e1900 */
[----:B------:R-:W2:Y:S01]  /*0350*/  LDG.E R16, desc[UR16][R4.64] ;  /* 0x0000001004107981 */ /* 0x000ea2000c1e1900 */
[----:B---3--:R-:W-:-:S03]  /*0360*/  FFMA R25, R18, R25, R17 ;  /* 0x0000001912197223 */ /* 0x008fc60000000011 */
[----:B------:R-:W3:Y:S01]  /*0370*/  LDG.E R17, desc[UR16][R2.64+0x4] ;  /* 0x0000041002117981 */ /* 0x000ee2000c1e1900 */
[----:B----4-:R-:W-:-:S03]  /*0380*/  FFMA R26, R20, R19, R25 ;  /* 0x00000013141a7223 */ /* 0x010fc60000000019 */
[----:B------:R-:W3:Y:S04]  /*0390*/  LDG.E R18, desc[UR16][R4.64+0x4] ;  /* 0x0000041004127981 */ /* 0x000ee8000c1e1900 */
[----:B------:R-:W4:Y:S01]  /*03a0*/  LDG.E R20, desc[UR16][R2.64+0x8] ;  /* 0x0000081002147981 */ /* 0x000f22000c1e1900 */
[----:B-----5:R-:W-:-:S03]  /*03b0*/  FFMA R25, R21, R22, R26 ;  /* 0x0000001615197223 */ /* 0x020fc6000000001a */
[----:B------:R-:W4:Y:S04]  /*03c0*/  LDG.E R19, desc[UR16][R4.64+0x8] ;  /* 0x0000081004137981 */ /* 0x000f28000c1e1900 */
[----:B------:R-:W5:Y:S01]  /*03d0*/  LDG.E R22, desc[UR16][R2.64+0xc] ;  /* 0x00000c1002167981 */ /* 0x000f62000c1e1900 */
[----:B------:R-:W-:-:S03]  /*03e0*/  FFMA R25, R24, R23, R25 ;  /* 0x0000001718197223 */ /* 0x000fc60000000019 */
[----:B------:R-:W5:Y:S04]  /*03f0*/  LDG.E R21, desc[UR16][R4.64+0xc] ;  /* 0x00000c1004157981 */ /* 0x000f68000c1e1900 */
[----:B------:R-:W5:Y:S01]  /*0400*/  LDG.E R24, desc[UR16][R2.64+0x10] ;  /* 0x0000101002187981 */ /* 0x000f62000c1e1900 */
[----:B------:R-:W-:-:S03]  /*0410*/  FFMA R25, R10, R9, R25 ;  /* 0x000000090a197223 */ /* 0x000fc60000000019 */
[----:B------:R-:W5:Y:S04]  /*0420*/  LDG.E R23, desc[UR16][R4.64+0x10] ;  /* 0x0000101004177981 */ /* 0x000f68000c1e1900 */
[----:B------:R-:W5:Y:S01]  /*0430*/  LDG.E R10, desc[UR16][R2.64+0x14] ;  /* 0x00001410020a7981 */ /* 0x000f62000c1e1900 */
[----:B------:R-:W-:-:S03]  /*0440*/  FFMA R27, R12, R11, R25 ;  /* 0x0000000b0c1b7223 */ /* 0x000fc60000000019 */
[----:B------:R-:W5:Y:S04]  /*0450*/  LDG.E R9, desc[UR16][R4.64+0x14] ;  /* 0x0000141004097981 */ /* 0x000f68000c1e1900 */
[----:B------:R-:W5:Y:S04]  /*0460*/  LDG.E R11, desc[UR16][R2.64+0x18] ;  /* 0x00001810020b7981 */ /* 0x000f68000c1e1900 */
[----:B------:R-:W5:Y:S04]  /*0470*/  LDG.E R12, desc[UR16][R4.64+0x18] ;  /* 0x00001810040c7981 */ /* 0x000f68000c1e1900 */
[----:B------:R-:W5:Y:S04]  /*0480*/  LDG.E R25, desc[UR16][R4.64+0x1c] ;  /* 0x00001c1004197981 */ /* 0x000f68000c1e1900 */
[----:B------:R0:W5:Y:S01]  /*0490*/  LDG.E R26, desc[UR16][R2.64+0x1c] ;  /* 0x00001c10021a7981 */ /* 0x000162000c1e1900 */
[----:B------:R-:W-:Y:S01]  /*04a0*/  FFMA R13, R14, R13, R27 ;  /* 0x0000000d0e0d7223 */ /* 0x000fe2000000001b */
[----:B------:R-:W-:-:S04]  /*04b0*/  UIADD3 UR11, UPT, UPT, UR11, 0x10, URZ ;  /* 0x000000100b0b7890 */ /* 0x000fc8000fffe0ff */
[----:B------:R-:W-:Y:S01]  /*04c0*/  UISETP.NE.AND UP1, UPT, UR11, URZ, UPT ;  /* 0x000000ff0b00728c */ /* 0x000fe2000bf25270 */
[----:B0-----:R-:W-:Y:S02]  /*04d0*/  IADD3 R2, P0, PT, R2, 0x40, RZ ;  /* 0x0000004002027810 */ /* 0x001fe40007f1e0ff */
[----:B------:R-:W-:Y:S02]  /*04e0*/  IADD3 R6, PT, PT, R6, 0x10, RZ ;  /* 0x0000001006067810 */ /* 0x000fe40007ffe0ff */
[----:B------:R-:W-:Y:S01]  /*04f0*/  IADD3.X R3, PT, PT, RZ, R3, RZ, P0, !PT ;  /* 0x00000003ff037210 */ /* 0x000fe200007fe4ff */
[----:B--2---:R-:W-:-:S04]  /*0500*/  FFMA R13, R16, R15, R13 ;  /* 0x0000000f100d7223 */ /* 0x004fc8000000000d */
[----:B---3--:R-:W-:-:S04]  /*0510*/  FFMA R18, R18, R17, R13 ;  /* 0x0000001112127223 */ /* 0x008fc8000000000d */
[----:B----4-:R-:W-:-:S04]  /*0520*/  FFMA R18, R19, R20, R18 ;  /* 0x0000001413127223 */ /* 0x010fc80000000012 */
[----:B-----5:R-:W-:-:S04]  /*0530*/  FFMA R18, R21, R22, R18 ;  /* 0x0000001615127223 */ /* 0x020fc80000000012 */
[----:B------:R-:W-:-:S04]  /*0540*/  FFMA R18, R23, R24, R18 ;  /* 0x0000001817127223 */ /* 0x000fc80000000012 */
[----:B------:R-:W-:-:S04]  /*0550*/  FFMA R9, R9, R10, R18 ;  /* 0x0000000a09097223 */ /* 0x000fc80000000012 */
[----:B------:R-:W-:-:S04]  /*0560*/  FFMA R12, R12, R11, R9 ;  /* 0x0000000b0c0c7223 */ /* 0x000fc80000000009 */
[----:B------:R-:W-:Y:S01]  /*0570*/  FFMA R15, R25, R26, R12 ;  /* 0x0000001a190f7223 */ /* 0x000fe2000000000c */
[----:B------:R-:W-:Y:S06]  /*0580*/  BRA.U UP1, `(.L_x_2) ;  /* 0xfffffffd011c7547 */ /* 0x000fec000b83ffff */
.L_x_1:
[----:B------:R-:W-:Y:S05]  /*0590*/  BRA.U !UP0, `(.L_x_0) ;  /* 0x0000000508307547 */ /* 0x000fea000b800000 */
[----:B------:R-:W-:Y:S02]  /*05a0*/  UISETP.GE.U32.AND UP0, UPT, UR9, 0x8, UPT ;  /* 0x000000080900788c */ /* 0x000fe4000bf06070 */
[----:B------:R-:W-:-:S04]  /*05b0*/  ULOP3.LUT UR5, UR8, 0x7, URZ, 0xc0, !UPT ;  /* 0x0000000708057892 */ /* 0x000fc8000f8ec0ff */
[----:B------:R-:W-:-:S03]  /*05c0*/  UISETP.NE.AND UP1, UPT, UR5, URZ, UPT ;  /* 0x000000ff0500728c */ /* 0x000fc6000bf25270 */
[----:B------:R-:W-:Y:S08]  /*05d0*/  BRA.U !UP0, `(.L_x_3) ;  /* 0x0000000108787547 */ /* 0x000ff0000b800000 */
[----:B------:R-:W0:Y:S01]  /*05e0*/  LDC.64 R2, c[0x0][0x380] ;  /* 0x0000e000ff027b82 */ /* 0x000e220000000a00 */
[----:B------:R-:W-:-:S07]  /*05f0*/  IADD3 R9, PT, PT, R7, R8, RZ ;  /* 0x0000000807097210 */ /* 0x000fce0007ffe0ff */
[----:B------:R-:W1:Y:S01]  /*0600*/  LDC.64 R4, c[0x0][0x388] ;  /* 0x0000e200ff047b82 */ /* 0x000e620000000a00 */
[----:B0-----:R-:W-:-:S05]  /*0610*/  IMAD.WIDE R2, R9, 0x4, R2 ;  /* 0x0000000409027825 */ /* 0x001fca00078e0202 */
[----:B------:R-:W2:Y:S01]  /*0620*/  LDG.E R10, desc[UR16][R2.64] ;  /* 0x00000010020a7981 */ /* 0x000ea2000c1e1900 */
[----:B-1----:R-:W-:-:S03]  /*0630*/  IMAD.WIDE.U32 R4, R8, 0x4, R4 ;  /* 0x0000000408047825 */ /* 0x002fc600078e0004 */
[----:B------:R-:W3:Y:S04]  /*0640*/  LDG.E R13, desc[UR16][R2.64+0x4] ;  /* 0x00000410020d7981 */ /* 0x000ee8000c1e1900 */
[----:B------:R-:W2:Y:S04]  /*0650*/  LDG.E R11, desc[UR16][R4.64] ;  /* 0x00000010040b7981 */ /* 0x000ea8000c1e1900 */
[----:B------:R-:W3:Y:S04]  /*0660*/  LDG.E R12, desc[UR16][R4.64+0x4] ;  /* 0x00000410040c7981 */ /* 0x000ee8000c1e1900 */
[----:B------:R-:W4:Y:S04]  /*0670*/  LDG.E R17, desc[UR16][R2.64+0x8] ;  /* 0x0000081002117981 */ /* 0x000f28000c1e1900 */
        /* <DEDUP_REMOVED lines=11> */
[----:B------:R-:W-:Y:S01]  /*0730*/  IADD3 R8, PT, PT, R8, 0x8, RZ ;  /* 0x0000000808087810 */ /* 0x000fe20007ffe0ff */
[----:B--2---:R-:W-:-:S04]  /*0740*/  FFMA R10, R10, R11, R15 ;  /* 0x0000000b0a0a7223 */ /* 0x004fc8000000000f */
[----:B---3--:R-:W-:-:S04]  /*0750*/  FFMA R10, R13, R12, R10 ;  /* 0x0000000c0d0a7223 */ /* 0x008fc8000000000a */
[----:B----4-:R-:W-:-:S04]  /*0760*/  FFMA R10, R17, R14, R10 ;  /* 0x0000000e110a7223 */ /* 0x010fc8000000000a */
[----:B-----5:R-:W-:-:S04]  /*0770*/  FFMA R10, R19, R16, R10 ;  /* 0x00000010130a7223 */ /* 0x020fc8000000000a */
[----:B------:R-:W-:-:S04]  /*0780*/  FFMA R10, R21, R18, R10 ;  /* 0x00000012150a7223 */ /* 0x000fc8000000000a */
[----:B------:R-:W-:-:S04]  /*0790*/  FFMA R23, R23, R20, R10 ;  /* 0x0000001417177223 */ /* 0x000fc8000000000a */
[----:B------:R-:W-:-:S04]  /*07a0*/  FFMA R6, R6, R9, R23 ;  /* 0x0000000906067223 */ /* 0x000fc80000000017 */
[----:B------:R-:W-:-:S07]  /*07b0*/  FFMA R15, R25, R22, R6 ;  /* 0x00000016190f7223 */ /* 0x000fce0000000006 */
.L_x_3:
        /* <DEDUP_REMOVED lines=17> */
[----:B------:R-:W5:Y:S01]  /*08d0*/  LDG.E R14, desc[UR16][R4.64+0xc] ;  /* 0x00000c10040e7981 */ /* 0x000f62000c1e1900 */
[----:B------:R-:W-:Y:S01]  /*08e0*/  IADD3 R8, PT, PT, R8, 0x4, RZ ;  /* 0x0000000408087810 */ /* 0x000fe20007ffe0ff */
[----:B--2---:R-:W-:-:S04]  /*08f0*/  FFMA R6, R6, R9, R15 ;  /* 0x0000000906067223 */ /* 0x004fc8000000000f */
[----:B---3--:R-:W-:-:S04]  /*0900*/  FFMA R6, R11, R10, R6 ;  /* 0x0000000a0b067223 */ /* 0x008fc80000000006 */
[----:B----4-:R-:W-:-:S04]  /*0910*/  FFMA R6, R13, R12, R6 ;  /* 0x0000000c0d067223 */ /* 0x010fc80000000006 */
[----:B-----5:R-:W-:-:S07]  /*0920*/  FFMA R15, R17, R14, R6 ;  /* 0x0000000e110f7223 */ /* 0x020fce0000000006 */
.L_x_4:
[----:B------:R-:W-:Y:S05]  /*0930*/  BRA.U !UP1, `(.L_x_0) ;  /* 0x0000000109487547 */ /* 0x000fea000b800000 */
[----:B------:R-:W0:Y:S01]  /*0940*/  LDC.64 R2, c[0x0][0x388] ;  /* 0x0000e200ff027b82 */ /* 0x000e220000000a00 */
[----:B------:R-:W-:Y:S01]  /*0950*/  IADD3 R7, PT, PT, R7, R8, RZ ;  /* 0x0000000807077210 */ /* 0x000fe20007ffe0ff */
[----:B------:R-:W-:-:S06]  /*0960*/  UIADD3 UR4, UPT, UPT, -UR4, URZ, URZ ;  /* 0x000000ff04047290 */ /* 0x000fcc000fffe1ff */
[----:B------:R-:W1:Y:S01]  /*0970*/  LDC.64 R10, c[0x0][0x380] ;  /* 0x0000e000ff0a7b82 */ /* 0x000e620000000a00 */
[----:B0-----:R-:W-:-:S03]  /*0980*/  IMAD.WIDE.U32 R2, R8, 0x4, R2 ;  /* 0x0000000408027825 */ /* 0x001fc600078e0002 */
[----:B------:R-:W-:Y:S02]  /*0990*/  MOV R6, R2 ;  /* 0x0000000200067202 */ /* 0x000fe40000000f00 */
[----:B------:R-:W-:-:S07]  /*09a0*/  MOV R5, R3 ;  /* 0x0000000300057202 */ /* 0x000fce0000000f00 */
.L_x_5:
[----:B-1----:R-:W-:Y:S01]  /*09b0*/  IMAD.WIDE R2, R7, 0x4, R10 ;  /* 0x0000000407027825 */ /* 0x002fe200078e020a */
[----:B------:R-:W-:-:S05]  /*09c0*/  MOV R4, R6 ;  /* 0x0000000600047202 */ /* 0x000fca0000000f00 */
[----:B------:R-:W2:Y:S04]  /*09d0*/  LDG.E R2, desc[UR16][R2.64] ;  /* 0x0000001002027981 */ /* 0x000ea8000c1e1900 */
[----:B------:R0:W2:Y:S01]  /*09e0*/  LDG.E R4, desc[UR16][R4.64] ;  /* 0x0000001004047981 */ /* 0x0000a2000c1e1900 */
[----:B------:R-:W-:Y:S01]  /*09f0*/  UIADD3 UR4, UPT, UPT, UR4, 0x1, URZ ;  /* 0x0000000104047890 */ /* 0x000fe2000fffe0ff */
[----:B------:R-:W-:Y:S02]  /*0a00*/  IADD3 R6, P0, PT, R6, 0x4, RZ ;  /* 0x0000000406067810 */ /* 0x000fe40007f1e0ff */
[----:B------:R-:W-:Y:S01]  /*0a10*/  IADD3 R7, PT, PT, R7, 0x1, RZ ;  /* 0x0000000107077810 */ /* 0x000fe20007ffe0ff */
[----:B------:R-:W-:Y:S01]  /*0a20*/  UISETP.NE.AND UP0, UPT, UR4, URZ, UPT ;  /* 0x000000ff0400728c */ /* 0x000fe2000bf05270 */
[----:B0-----:R-:W-:Y:S01]  /*0a30*/  IADD3.X R5, PT, PT, RZ, R5, RZ, P0, !PT ;  /* 0x00000005ff057210 */ /* 0x001fe200007fe4ff */
[----:B--2---:R-:W-:-:S07]  /*0a40*/  FFMA R15, R2, R4, R15 ;  /* 0x00000004020f7223 */ /* 0x004fce000000000f */
[----:B------:R-:W-:Y:S05]  /*0a50*/  BRA.U UP0, `(.L_x_5) ;  /* 0xfffffffd00d47547 */ /* 0x000fea000b83ffff */
.L_x_0:
[----:B------:R-:W0:Y:S01]  /*0a60*/  LDC.64 R2, c[0x0][0x390] ;  /* 0x0000e400ff027b82 */ /* 0x000e220000000a00 */
[----:B------:R-:W1:Y:S01]  /*0a70*/  LDCU.64 UR4, c[0x0][0x3a0] ;  /* 0x00007400ff0477ac */ /* 0x000e620008000a00 */
[----:B0-----:R-:W-:-:S05]  /*0a80*/  IMAD.WIDE R2, R0, 0x4, R2 ;  /* 0x0000000400027825 */ /* 0x001fca00078e0202 */
[----:B------:R-:W1:Y:S02]  /*0a90*/  LDG.E R0, desc[UR16][R2.64] ;  /* 0x0000001002007981 */ /* 0x000e64000c1e1900 */
[----:B-1----:R-:W-:-:S04]  /*0aa0*/  FMUL R0, R0, UR5 ;  /* 0x0000000500007c20 */ /* 0x002fc80008400000 */
[----:B------:R-:W-:-:S05]  /*0ab0*/  FFMA R15, R15, UR4, R0 ;  /* 0x000000040f0f7c23 */ /* 0x000fca0008000000 */
[----:B------:R-:W-:Y:S01]  /*0ac0*/  STG.E desc[UR16][R2.64], R15 ;  /* 0x0000000f02007986 */ /* 0x000fe2000c101910 */
[----:B------:R-:W-:Y:S05]  /*0ad0*/  EXIT ;  /* 0x000000000000794d */ /* 0x000fea0003800000 */
.L_x_6:
[----:B------:R-:W-:-:S00]  /*0ae0*/  BRA `(.L_x_6) ;  /* 0xfffffffc00fc7947 */ /* 0x000fc0000383ffff */
[----:B------:R-:W-:-:S00]  /*0af0*/  NOP ;  /* 0x0000000000007918 */ /* 0x000fc00000000000 */
        /* <DEDUP_REMOVED lines=8> */
.L_x_7:


//--------------------- .nv.shared.reserved.0     --------------------------
	.section	.nv.shared.reserved.0,"aw",@nobits
	.weak		__nv_reservedSMEM_offset_0_alias
	.size		__nv_reservedSMEM_offset_0_alias, 0, 64
	.other		__nv_reservedSMEM_offset_0_alias,@"STO_CUDA_RESERVED_SHARED STV_DEFAULT"
__nv_reservedSMEM_offset_0_alias:
	.zero		0
	.zero		64


//--------------------- .nv.constant0._Z17basic_gemv_kernelPKfS0_Pfiiff --------------------------
	.section	.nv.constant0._Z17basic_gemv_kernelPKfS0_Pfiiff,"a",@progbits
	.sectionflags	@""
	.align	4
.nv.constant0._Z17basic_gemv_kernelPKfS0_Pfiiff:
	.zero		936


//--------------------- SYMBOLS --------------------------

	.type		.nv.reservedSmem.offset0,@object
	.size		.nv.reservedSmem.offset0,0x4
